//
// Generated by NVIDIA NVVM Compiler
//
// Compiler Build ID: CL-36424714
// Cuda compilation tools, release 13.0, V13.0.88
// Based on NVVM 20.0.0
//

.version 9.0
.target sm_100
.address_size 64

	// .globl	_Z10thread_perPfS_
.global .align 4 .b8 __cudart_i2opi_f[24] = {65, 144, 67, 60, 153, 149, 98, 219, 192, 221, 52, 245, 209, 87, 39, 252, 41, 21, 68, 78, 110, 131, 249, 162};

.visible .entry _Z10thread_perPfS_(
	.param .u64 .ptr .align 1 _Z10thread_perPfS__param_0,
	.param .u64 .ptr .align 1 _Z10thread_perPfS__param_1
)
{
	.local .align 4 .b8 	__local_depot0[28];
	.reg .b64 	%SP;
	.reg .b64 	%SPL;
	.reg .pred 	%p<9>;
	.reg .b32 	%r<44>;
	.reg .b32 	%f<28>;
	.reg .b64 	%rd<29>;
	.reg .b64 	%fd<3>;

	mov.u64 	%SPL, __local_depot0;
	ld.param.u64 	%rd10, [_Z10thread_perPfS__param_0];
	ld.param.u64 	%rd9, [_Z10thread_perPfS__param_1];
	cvta.to.global.u64 	%rd11, %rd10;
	add.u64 	%rd1, %SPL, 0;
	mov.u32 	%r16, %tid.x;
	mov.u32 	%r17, %ctaid.x;
	mov.u32 	%r18, %ntid.x;
	mad.lo.s32 	%r1, %r17, %r18, %r16;
	mul.wide.s32 	%rd13, %r1, 4;
	add.s64 	%rd14, %rd11, %rd13;
	ld.global.f32 	%f1, [%rd14];
	mul.f32 	%f7, %f1, 0f3F22F983;
	cvt.rni.s32.f32 	%r43, %f7;
	cvt.rn.f32.s32 	%f8, %r43;
	fma.rn.f32 	%f9, %f8, 0fBFC90FDA, %f1;
	fma.rn.f32 	%f10, %f8, 0fB3A22168, %f9;
	fma.rn.f32 	%f27, %f8, 0fA7C234C5, %f10;
	abs.f32 	%f3, %f1;
	setp.ltu.f32 	%p1, %f3, 0f47CE4780;
	@%p1 bra 	$L__BB0_8;
	setp.neu.f32 	%p2, %f3, 0f7F800000;
	@%p2 bra 	$L__BB0_3;
	mov.f32 	%f13, 0f00000000;
	mul.rn.f32 	%f27, %f1, %f13;
	mov.b32 	%r43, 0;
	bra.uni 	$L__BB0_8;
$L__BB0_3:
	mov.b32 	%r3, %f1;
	shl.b32 	%r20, %r3, 8;
	or.b32  	%r4, %r20, -2147483648;
	mov.b64 	%rd28, 0;
	mov.b32 	%r40, 0;
	mov.u64 	%rd26, __cudart_i2opi_f;
	mov.u64 	%rd27, %rd1;
$L__BB0_4:
	.pragma "nounroll";
	ld.global.nc.u32 	%r21, [%rd26];
	mad.wide.u32 	%rd17, %r21, %r4, %rd28;
	shr.u64 	%rd28, %rd17, 32;
	st.local.u32 	[%rd27], %rd17;
	add.s32 	%r40, %r40, 1;
	add.s64 	%rd27, %rd27, 4;
	add.s64 	%rd26, %rd26, 4;
	setp.ne.s32 	%p3, %r40, 6;
	@%p3 bra 	$L__BB0_4;
	shr.u32 	%r22, %r3, 23;
	st.local.u32 	[%rd1+24], %rd28;
	and.b32  	%r7, %r22, 31;
	and.b32  	%r23, %r22, 224;
	add.s32 	%r24, %r23, -128;
	shr.u32 	%r25, %r24, 5;
	mul.wide.u32 	%rd18, %r25, 4;
	sub.s64 	%rd8, %rd1, %rd18;
	ld.local.u32 	%r41, [%rd8+24];
	ld.local.u32 	%r42, [%rd8+20];
	setp.eq.s32 	%p4, %r7, 0;
	@%p4 bra 	$L__BB0_7;
	shf.l.wrap.b32 	%r41, %r42, %r41, %r7;
	ld.local.u32 	%r26, [%rd8+16];
	shf.l.wrap.b32 	%r42, %r26, %r42, %r7;
$L__BB0_7:
	shr.u32 	%r27, %r41, 30;
	shf.l.wrap.b32 	%r28, %r42, %r41, 2;
	shl.b32 	%r29, %r42, 2;
	shr.u32 	%r30, %r28, 31;
	add.s32 	%r31, %r30, %r27;
	neg.s32 	%r32, %r31;
	setp.lt.s32 	%p5, %r3, 0;
	selp.b32 	%r43, %r32, %r31, %p5;
	xor.b32  	%r33, %r28, %r3;
	shr.s32 	%r34, %r28, 31;
	xor.b32  	%r35, %r34, %r28;
	xor.b32  	%r36, %r34, %r29;
	cvt.u64.u32 	%rd19, %r35;
	shl.b64 	%rd20, %rd19, 32;
	cvt.u64.u32 	%rd21, %r36;
	or.b64  	%rd22, %rd20, %rd21;
	cvt.rn.f64.s64 	%fd1, %rd22;
	mul.f64 	%fd2, %fd1, 0d3BF921FB54442D19;
	cvt.rn.f32.f64 	%f11, %fd2;
	neg.f32 	%f12, %f11;
	setp.lt.s32 	%p6, %r33, 0;
	selp.f32 	%f27, %f12, %f11, %p6;
$L__BB0_8:
	cvta.to.global.u64 	%rd23, %rd9;
	mul.rn.f32 	%f14, %f27, %f27;
	and.b32  	%r38, %r43, 1;
	setp.eq.b32 	%p7, %r38, 1;
	selp.f32 	%f15, 0f3F800000, %f27, %p7;
	fma.rn.f32 	%f16, %f14, %f15, 0f00000000;
	fma.rn.f32 	%f17, %f14, 0f37CBAC00, 0fBAB607ED;
	selp.f32 	%f18, %f17, 0fB94D4153, %p7;
	selp.f32 	%f19, 0f3D2AAABB, 0f3C0885E4, %p7;
	fma.rn.f32 	%f20, %f18, %f14, %f19;
	selp.f32 	%f21, 0fBEFFFFFF, 0fBE2AAAA8, %p7;
	fma.rn.f32 	%f22, %f20, %f14, %f21;
	fma.rn.f32 	%f23, %f22, %f16, %f15;
	and.b32  	%r39, %r43, 2;
	setp.eq.s32 	%p8, %r39, 0;
	mov.f32 	%f24, 0f00000000;
	sub.f32 	%f25, %f24, %f23;
	selp.f32 	%f26, %f23, %f25, %p8;
	add.s64 	%rd25, %rd23, %rd13;
	st.global.f32 	[%rd25], %f26;
	ret;

}


// ===== COMPILED SASS (sm_100) =====

	.target	sm_100

	.elftype	@"ET_EXEC"


//--------------------- .note.nv.tkinfo           --------------------------
	.section	.note.nv.tkinfo,"",@"SHT_NOTE"
	.sectionflags	@"SHF_NOTE_NV_TKINFO"
	.tkinfo
        /*0018*/ 	.word	0x00000002
        /*0030*/ 	.string	""
        /*0030*/ 	.string	"ptxas"
        /*0030*/ 	.string	"Cuda compilation tools, release 13.0, V13.0.88"
        /*0030*/ 	.string	"Build cuda_13.0.r13.0/compiler.36424714_0"
        /*0030*/ 	.string	"-arch sm_100 -m 64 "



//--------------------- .note.nv.cuinfo           --------------------------
	.section	.note.nv.cuinfo,"",@"SHT_NOTE"
	.sectionflags	@"SHF_NOTE_NV_CUINFO"
        /*0018*/ 	.short	0x0002
        /*001a*/ 	.short	0x0064
        /*001c*/ 	.short	0x0082
	.zero		2


//--------------------- .nv.info                  --------------------------
	.section	.nv.info,"",@"SHT_CUDA_INFO"
	.align	4


	//----- nvinfo : EIATTR_REGCOUNT
	.align		4
        /*0000*/ 	.byte	0x04, 0x2f
        /*0002*/ 	.short	(.L_2 - .L_1)
	.align		4
.L_1:
        /*0004*/ 	.word	index@(_Z10thread_perPfS_)
        /*0008*/ 	.word	0x00000012


	//----- nvinfo : EIATTR_FRAME_SIZE
	.align		4
.L_2:
        /*000c*/ 	.byte	0x04, 0x11
        /*000e*/ 	.short	(.L_4 - .L_3)
	.align		4
.L_3:
        /*0010*/ 	.word	index@(_Z10thread_perPfS_)
        /*0014*/ 	.word	0x00000000


	//----- nvinfo : EIATTR_MIN_STACK_SIZE
	.align		4
.L_4:
        /*0018*/ 	.byte	0x04, 0x12
        /*001a*/ 	.short	(.L_6 - .L_5)
	.align		4
.L_5:
        /*001c*/ 	.word	index@(_Z10thread_perPfS_)
        /*0020*/ 	.word	0x00000000
.L_6:


//--------------------- .nv.compat                --------------------------
	.section	.nv.compat,"",@"SHT_CUDA_COMPAT_INFO"
	.align	4
        /*0000*/ 	.byte	0x02, 0x09, 0x00, 0x00, 0x02, 0x02, 0x01, 0x00, 0x02, 0x05, 0x05, 0x00, 0x03, 0x07, 0x01, 0x01
        /*0010*/ 	.byte	0x02, 0x03, 0x00, 0x00, 0x02, 0x06, 0x01, 0x00, 0x04, 0x0b, 0x08, 0x00, 0x01, 0x00, 0x00, 0x00
        /*0020*/ 	.byte	0x00, 0x00, 0x00, 0x00


//--------------------- .nv.info._Z10thread_perPfS_ --------------------------
	.section	.nv.info._Z10thread_perPfS_,"",@"SHT_CUDA_INFO"
	.sectionflags	@""
	.align	4


	//----- nvinfo : EIATTR_CUDA_API_VERSION
	.align		4
        /*0000*/ 	.byte	0x04, 0x37
        /*0002*/ 	.short	(.L_8 - .L_7)
.L_7:
        /*0004*/ 	.word	0x00000082


	//----- nvinfo : EIATTR_KPARAM_INFO
	.align		4
.L_8:
        /*0008*/ 	.byte	0x04, 0x17
        /*000a*/ 	.short	(.L_10 - .L_9)
.L_9:
        /*000c*/ 	.word	0x00000000
        /*0010*/ 	.short	0x0001
        /*0012*/ 	.short	0x0008
        /*0014*/ 	.byte	0x00, 0xf5, 0x21, 0x00


	//----- nvinfo : EIATTR_KPARAM_INFO
	.align		4
.L_10:
        /*0018*/ 	.byte	0x04, 0x17
        /*001a*/ 	.short	(.L_12 - .L_11)
.L_11:
        /*001c*/ 	.word	0x00000000
        /*0020*/ 	.short	0x0000
        /*0022*/ 	.short	0x0000
        /*0024*/ 	.byte	0x00, 0xf5, 0x21, 0x00


	//----- nvinfo : EIATTR_SPARSE_MMA_MASK
	.align		4
.L_12:
        /*0028*/ 	.byte	0x03, 0x50
        /*002a*/ 	.short	0x0000


	//----- nvinfo : EIATTR_MAXREG_COUNT
	.align		4
        /*002c*/ 	.byte	0x03, 0x1b
        /*002e*/ 	.short	0x00ff


	//----- nvinfo : EIATTR_MERCURY_ISA_VERSION
	.align		4
        /*0030*/ 	.byte	0x03, 0x5f
        /*0032*/ 	.short	0x0101


	//----- nvinfo : EIATTR_VRC_CTA_INIT_COUNT
	.align		4
        /*0034*/ 	.byte	0x02, 0x4a
	.zero		1
	.zero		1


	//----- nvinfo : EIATTR_EXIT_INSTR_OFFSETS
	.align		4
        /*0038*/ 	.byte	0x04, 0x1c
        /*003a*/ 	.short	(.L_14 - .L_13)


	//   ....[0]....
.L_13:
        /*003c*/ 	.word	0x00000870


	//----- nvinfo : EIATTR_CRS_STACK_SIZE
	.align		4
.L_14:
        /*0040*/ 	.byte	0x04, 0x1e
        /*0042*/ 	.short	(.L_16 - .L_15)
.L_15:
        /*0044*/ 	.word	0x00000000


	//----- nvinfo : EIATTR_CBANK_PARAM_SIZE
	.align		4
.L_16:
        /*0048*/ 	.byte	0x03, 0x19
        /*004a*/ 	.short	0x0010


	//----- nvinfo : EIATTR_PARAM_CBANK
	.align		4
        /*004c*/ 	.byte	0x04, 0x0a
        /*004e*/ 	.short	(.L_18 - .L_17)
	.align		4
.L_17:
        /*0050*/ 	.word	index@(.nv.constant0._Z10thread_perPfS_)
        /*0054*/ 	.short	0x0380
        /*0056*/ 	.short	0x0010


	//----- nvinfo : EIATTR_SW_WAR
	.align		4
.L_18:
        /*0058*/ 	.byte	0x04, 0x36
        /*005a*/ 	.short	(.L_20 - .L_19)
.L_19:
        /*005c*/ 	.word	0x00000008
.L_20:


//--------------------- .nv.callgraph             --------------------------
	.section	.nv.callgraph,"",@"SHT_CUDA_CALLGRAPH"
	.align	4
	.sectionentsize	8
	.align		4
        /*0000*/ 	.word	0x00000000
	.align		4
        /*0004*/ 	.word	0xffffffff
	.align		4
        /*0008*/ 	.word	0x00000000
	.align		4
        /*000c*/ 	.word	0xfffffffe
	.align		4
        /*0010*/ 	.word	0x00000000
	.align		4
        /*0014*/ 	.word	0xfffffffd
	.align		4
        /*0018*/ 	.word	0x00000000
	.align		4
        /*001c*/ 	.word	0xfffffffc


//--------------------- .nv.constant4             --------------------------
	.section	.nv.constant4,"a",@progbits
	.align	8
	.align		8
.nv.constant4:
        /*0000*/ 	.dword	__cudart_i2opi_f


//--------------------- .text._Z10thread_perPfS_  --------------------------
	.section	.text._Z10thread_perPfS_,"ax",@progbits
	.align	128
        .global         _Z10thread_perPfS_
        .type           _Z10thread_perPfS_,@function
        .size           _Z10thread_perPfS_,(.L_x_6 - _Z10thread_perPfS_)
        .other          _Z10thread_perPfS_,@"STO_CUDA_ENTRY STV_DEFAULT"
_Z10thread_perPfS_:
.text._Z10thread_perPfS_:
[----:B------:R-:W-:Y:S01]  /*0000*/  LDC R1, c[0x0][0x37c] ;  /* 0x0000df00ff017b82 */ /* 0x000fe20000000800 */
[----:B------:R-:W0:Y:S07]  /*0010*/  S2R R2, SR_TID.X ;  /* 0x0000000000027919 */ /* 0x000e2e0000002100 */
[----:B------:R-:W0:Y:S01]  /*0020*/  S2UR UR4, SR_CTAID.X ;  /* 0x00000000000479c3 */ /* 0x000e220000002500 */
[----:B------:R-:W1:Y:S07]  /*0030*/  LDCU.64 UR6, c[0x0][0x358] ;  /* 0x00006b00ff0677ac */ /* 0x000e6e0008000a00 */
[----:B------:R-:W0:Y:S08]  /*0040*/  LDC R3, c[0x0][0x360] ;  /* 0x0000d800ff037b82 */ /* 0x000e300000000800 */
[----:B------:R-:W2:Y:S01]  /*0050*/  LDC.64 R4, c[0x0][0x380] ;  /* 0x0000e000ff047b82 */ /* 0x000ea20000000a00 */
[----:B0-----:R-:W-:-:S04]  /*0060*/  IMAD R2, R3, UR4, R2 ;  /* 0x0000000403027c24 */ /* 0x001fc8000f8e0202 */
[----:B--2---:R-:W-:-:S05]  /*0070*/  IMAD.WIDE R4, R2, 0x4, R4 ;  /* 0x0000000402047825 */ /* 0x004fca00078e0204 */
[----:B-1----:R-:W2:Y:S01]  /*0080*/  LDG.E R0, desc[UR6][R4.64] ;  /* 0x0000000604007981 */ /* 0x002ea2000c1e1900 */
[----:B------:R-:W-:Y:S01]  /*0090*/  BSSY.RECONVERGENT B0, `(.L_x_0) ;  /* 0x0000069000007945 */ /* 0x000fe20003800200 */
[C---:B--2---:R-:W-:Y:S01]  /*00a0*/  FMUL R3, R0.reuse, 0.63661974668502807617 ;  /* 0x3f22f98300037820 */ /* 0x044fe20000400000 */
[----:B------:R-:W-:-:S05]  /*00b0*/  FSETP.GE.AND P0, PT, |R0|, 105615, PT ;  /* 0x47ce47800000780b */ /* 0x000fca0003f06200 */
[----:B------:R-:W0:Y:S02]  /*00c0*/  F2I.NTZ R3, R3 ;  /* 0x0000000300037305 */ /* 0x000e240000203100 */
[----:B0-----:R-:W-:-:S05]  /*00d0*/  I2FP.F32.S32 R7, R3 ;  /* 0x0000000300077245 */ /* 0x001fca0000201400 */
[----:B------:R-:W-:-:S04]  /*00e0*/  FFMA R6, R7, -1.5707962512969970703, R0 ;  /* 0xbfc90fda07067823 */ /* 0x000fc80000000000 */
[----:B------:R-:W-:-:S04]  /*00f0*/  FFMA R6, R7, -7.5497894158615963534e-08, R6 ;  /* 0xb3a2216807067823 */ /* 0x000fc80000000006 */
[----:B------:R-:W-:Y:S01]  /*0100*/  FFMA R6, R7, -5.3903029534742383927e-15, R6 ;  /* 0xa7c234c507067823 */ /* 0x000fe20000000006 */
[----:B------:R-:W-:Y:S06]  /*0110*/  @!P0 BRA `(.L_x_1) ;  /* 0x0000000400808947 */ /* 0x000fec0003800000 */
[----:B------:R-:W-:-:S13]  /*0120*/  FSETP.NEU.AND P0, PT, |R0|, +INF , PT ;  /* 0x7f8000000000780b */ /* 0x000fda0003f0d200 */
[----:B------:R-:W-:Y:S01]  /*0130*/  @!P0 FMUL R6, RZ, R0 ;  /* 0x00000000ff068220 */ /* 0x000fe20000400000 */
[----:B------:R-:W-:Y:S01]  /*0140*/  @!P0 IMAD.MOV.U32 R3, RZ, RZ, RZ ;  /* 0x000000ffff038224 */ /* 0x000fe200078e00ff */
[----:B------:R-:W-:Y:S06]  /*0150*/  @!P0 BRA `(.L_x_1) ;  /* 0x0000000400708947 */ /* 0x000fec0003800000 */
[----:B------:R-:W-:Y:S01]  /*0160*/  IMAD.SHL.U32 R3, R0, 0x100, RZ ;  /* 0x0000010000037824 */ /* 0x000fe200078e00ff */
[----:B------:R-:W0:Y:S01]  /*0170*/  LDCU.64 UR8, c[0x4][URZ] ;  /* 0x01000000ff0877ac */ /* 0x000e220008000a00 */
[----:B------:R-:W-:Y:S02]  /*0180*/  IMAD.MOV.U32 R11, RZ, RZ, RZ ;  /* 0x000000ffff0b7224 */ /* 0x000fe400078e00ff */
[----:B------:R-:W-:Y:S01]  /*0190*/  IMAD.MOV.U32 R8, RZ, RZ, RZ ;  /* 0x000000ffff087224 */ /* 0x000fe200078e00ff */
[----:B------:R-:W-:Y:S01]  /*01a0*/  LOP3.LUT R3, R3, 0x80000000, RZ, 0xfc, !PT ;  /* 0x8000000003037812 */ /* 0x000fe200078efcff */
[----:B------:R-:W-:Y:S01]  /*01b0*/  UMOV UR5, URZ ;  /* 0x000000ff00057c82 */ /* 0x000fe20008000000 */
[----:B------:R-:W-:-:S05]  /*01c0*/  UMOV UR4, URZ ;  /* 0x000000ff00047c82 */ /* 0x000fca0008000000 */
.L_x_2:
[----:B0-----:R-:W-:Y:S01]  /*01d0*/  IMAD.U32 R6, RZ, RZ, UR8 ;  /* 0x00000008ff067e24 */ /* 0x001fe2000f8e00ff */
[----:B------:R-:W-:-:S05]  /*01e0*/  MOV R7, UR9 ;  /* 0x0000000900077c02 */ /* 0x000fca0008000f00 */
[----:B------:R-:W2:Y:S01]  /*01f0*/  LDG.E.CONSTANT R4, desc[UR6][R6.64] ;  /* 0x0000000606047981 */ /* 0x000ea2000c1e9900 */
[----:B------:R-:W-:Y:S01]  /*0200*/  UIADD3 UR4, UPT, UPT, UR4, 0x1, URZ ;  /* 0x0000000104047890 */ /* 0x000fe2000fffe0ff */
[C---:B------:R-:W-:Y:S01]  /*0210*/  ISETP.EQ.AND P0, PT, R8.reuse, RZ, PT ;  /* 0x000000ff0800720c */ /* 0x040fe20003f02270 */
[----:B------:R-:W-:Y:S01]  /*0220*/  UIADD3 UR8, UP1, UPT, UR8, 0x4, URZ ;  /* 0x0000000408087890 */ /* 0x000fe2000ff3e0ff */
[C---:B------:R-:W-:Y:S01]  /*0230*/  ISETP.EQ.AND P1, PT, R8.reuse, 0x4, PT ;  /* 0x000000040800780c */ /* 0x040fe20003f22270 */
[----:B------:R-:W-:Y:S01]  /*0240*/  UISETP.NE.AND UP0, UPT, UR4, 0x6, UPT ;  /* 0x000000060400788c */ /* 0x000fe2000bf05270 */
[C---:B------:R-:W-:Y:S01]  /*0250*/  ISETP.EQ.AND P2, PT, R8.reuse, 0x8, PT ;  /* 0x000000080800780c */ /* 0x040fe20003f42270 */
[----:B------:R-:W-:Y:S01]  /*0260*/  UIADD3.X UR9, UPT, UPT, URZ, UR9, URZ, UP1, !UPT ;  /* 0x00000009ff097290 */ /* 0x000fe20008ffe4ff */
[C---:B------:R-:W-:Y:S02]  /*0270*/  ISETP.EQ.AND P3, PT, R8.reuse, 0xc, PT ;  /* 0x0000000c0800780c */ /* 0x040fe40003f62270 */
[----:B------:R-:W-:-:S02]  /*0280*/  ISETP.EQ.AND P4, PT, R8, 0x10, PT ;  /* 0x000000100800780c */ /* 0x000fc40003f82270 */
[C---:B------:R-:W-:Y:S01]  /*0290*/  ISETP.EQ.AND P5, PT, R8.reuse, 0x14, PT ;  /* 0x000000140800780c */ /* 0x040fe20003fa2270 */
[----:B------:R-:W-:Y:S02]  /*02a0*/  VIADD R8, R8, 0x4 ;  /* 0x0000000408087836 */ /* 0x000fe40000000000 */
[----:B--2---:R-:W-:-:S03]  /*02b0*/  IMAD.WIDE.U32 R4, R4, R3, RZ ;  /* 0x0000000304047225 */ /* 0x004fc600078e00ff */
[----:B------:R-:W-:-:S04]  /*02c0*/  IADD3 R4, P6, PT, R4, R11, RZ ;  /* 0x0000000b04047210 */ /* 0x000fc80007fde0ff */
[----:B------:R-:W-:Y:S01]  /*02d0*/  IADD3.X R11, PT, PT, R5, UR5, RZ, P6, !PT ;  /* 0x00000005050b7c10 */ /* 0x000fe2000b7fe4ff */
[--C-:B------:R-:W-:Y:S01]  /*02e0*/  @P0 IMAD.MOV.U32 R9, RZ, RZ, R4.reuse ;  /* 0x000000ffff090224 */ /* 0x100fe200078e0004 */
[----:B------:R-:W-:Y:S01]  /*02f0*/  @P4 MOV R14, R4 ;  /* 0x00000004000e4202 */ /* 0x000fe20000000f00 */
[--C-:B------:R-:W-:Y:S02]  /*0300*/  @P1 IMAD.MOV.U32 R10, RZ, RZ, R4.reuse ;  /* 0x000000ffff0a1224 */ /* 0x100fe400078e0004 */
[--C-:B------:R-:W-:Y:S02]  /*0310*/  @P2 IMAD.MOV.U32 R12, RZ, RZ, R4.reuse ;  /* 0x000000ffff0c2224 */ /* 0x100fe400078e0004 */
[--C-:B------:R-:W-:Y:S02]  /*0320*/  @P3 IMAD.MOV.U32 R13, RZ, RZ, R4.reuse ;  /* 0x000000ffff0d3224 */ /* 0x100fe400078e0004 */
[----:B------:R-:W-:Y:S01]  /*0330*/  @P5 IMAD.MOV.U32 R15, RZ, RZ, R4 ;  /* 0x000000ffff0f5224 */ /* 0x000fe200078e0004 */
[----:B------:R-:W-:Y:S06]  /*0340*/  BRA.U UP0, `(.L_x_2) ;  /* 0xfffffffd00a07547 */ /* 0x000fec000b83ffff */
[----:B------:R-:W-:Y:S01]  /*0350*/  SHF.R.U32.HI R3, RZ, 0x17, R0 ;  /* 0x00000017ff037819 */ /* 0x000fe20000011600 */
[----:B------:R-:W-:Y:S03]  /*0360*/  BSSY.RECONVERGENT B1, `(.L_x_3) ;  /* 0x0000029000017945 */ /* 0x000fe60003800200 */
[C---:B------:R-:W-:Y:S02]  /*0370*/  LOP3.LUT R4, R3.reuse, 0xe0, RZ, 0xc0, !PT ;  /* 0x000000e003047812 */ /* 0x040fe400078ec0ff */
[----:B------:R-:W-:-:S03]  /*0380*/  LOP3.LUT P6, RZ, R3, 0x1f, RZ, 0xc0, !PT ;  /* 0x0000001f03ff7812 */ /* 0x000fc600078cc0ff */
[----:B------:R-:W-:-:S05]  /*0390*/  VIADD R4, R4, 0xffffff80 ;  /* 0xffffff8004047836 */ /* 0x000fca0000000000 */
[----:B------:R-:W-:-:S05]  /*03a0*/  SHF.R.U32.HI R4, RZ, 0x5, R4 ;  /* 0x00000005ff047819 */ /* 0x000fca0000011604 */
[----:B------:R-:W-:-:S05]  /*03b0*/  IMAD.U32 R6, R4, -0x4, RZ ;  /* 0xfffffffc04067824 */ /* 0x000fca00078e00ff */
[C---:B------:R-:W-:Y:S02]  /*03c0*/  ISETP.EQ.AND P3, PT, R6.reuse, -0x18, PT ;  /* 0xffffffe80600780c */ /* 0x040fe40003f62270 */
[C---:B------:R-:W-:Y:S02]  /*03d0*/  ISETP.EQ.AND P4, PT, R6.reuse, -0x14, PT ;  /* 0xffffffec0600780c */ /* 0x040fe40003f82270 */
[C---:B------:R-:W-:Y:S02]  /*03e0*/  ISETP.EQ.AND P2, PT, R6.reuse, -0x10, PT ;  /* 0xfffffff00600780c */ /* 0x040fe40003f42270 */
[C---:B------:R-:W-:Y:S02]  /*03f0*/  ISETP.EQ.AND P1, PT, R6.reuse, -0xc, PT ;  /* 0xfffffff40600780c */ /* 0x040fe40003f22270 */
[C---:B------:R-:W-:Y:S02]  /*0400*/  ISETP.EQ.AND P0, PT, R6.reuse, -0x8, PT ;  /* 0xfffffff80600780c */ /* 0x040fe40003f02270 */
[----:B------:R-:W-:-:S03]  /*0410*/  ISETP.EQ.AND P5, PT, R6, RZ, PT ;  /* 0x000000ff0600720c */ /* 0x000fc60003fa2270 */
[----:B------:R-:W-:Y:S02]  /*0420*/  @P3 MOV R4, R9 ;  /* 0x0000000900043202 */ /* 0x000fe40000000f00 */
[C---:B------:R-:W-:Y:S01]  /*0430*/  ISETP.EQ.AND P3, PT, R6.reuse, -0x4, PT ;  /* 0xfffffffc0600780c */ /* 0x040fe20003f62270 */
[----:B------:R-:W-:Y:S02]  /*0440*/  @P4 IMAD.MOV.U32 R5, RZ, RZ, R9 ;  /* 0x000000ffff054224 */ /* 0x000fe400078e0009 */
[----:B------:R-:W-:Y:S01]  /*0450*/  @P4 IMAD.MOV.U32 R4, RZ, RZ, R10 ;  /* 0x000000ffff044224 */ /* 0x000fe200078e000a */
[----:B------:R-:W-:Y:S01]  /*0460*/  ISETP.EQ.AND P4, PT, R6, 0x4, PT ;  /* 0x000000040600780c */ /* 0x000fe20003f82270 */
[----:B------:R-:W-:Y:S02]  /*0470*/  @P2 IMAD.MOV.U32 R4, RZ, RZ, R12 ;  /* 0x000000ffff042224 */ /* 0x000fe400078e000c */
[----:B------:R-:W-:Y:S02]  /*0480*/  @P1 IMAD.MOV.U32 R4, RZ, RZ, R13 ;  /* 0x000000ffff041224 */ /* 0x000fe400078e000d */
[----:B------:R-:W-:-:S02]  /*0490*/  @P0 IMAD.MOV.U32 R4, RZ, RZ, R14 ;  /* 0x000000ffff040224 */ /* 0x000fc400078e000e */
[----:B------:R-:W-:Y:S01]  /*04a0*/  @P2 IMAD.MOV.U32 R5, RZ, RZ, R10 ;  /* 0x000000ffff052224 */ /* 0x000fe200078e000a */
[----:B------:R-:W-:Y:S01]  /*04b0*/  @P1 MOV R5, R12 ;  /* 0x0000000c00051202 */ /* 0x000fe20000000f00 */
[----:B------:R-:W-:Y:S01]  /*04c0*/  @P0 IMAD.MOV.U32 R5, RZ, RZ, R13 ;  /* 0x000000ffff050224 */ /* 0x000fe200078e000d */
[----:B------:R-:W-:Y:S01]  /*04d0*/  @P3 MOV R4, R15 ;  /* 0x0000000f00043202 */ /* 0x000fe20000000f00 */
[----:B------:R-:W-:Y:S02]  /*04e0*/  @P5 IMAD.MOV.U32 R4, RZ, RZ, R11 ;  /* 0x000000ffff045224 */ /* 0x000fe400078e000b */
[----:B------:R-:W-:Y:S02]  /*04f0*/  @P3 IMAD.MOV.U32 R5, RZ, RZ, R14 ;  /* 0x000000ffff053224 */ /* 0x000fe400078e000e */
[----:B------:R-:W-:Y:S02]  /*0500*/  @P5 IMAD.MOV.U32 R5, RZ, RZ, R15 ;  /* 0x000000ffff055224 */ /* 0x000fe400078e000f */
[----:B------:R-:W-:-:S02]  /*0510*/  @P4 IMAD.MOV.U32 R5, RZ, RZ, R11 ;  /* 0x000000ffff054224 */ /* 0x000fc400078e000b */
[----:B------:R-:W-:Y:S01]  /*0520*/  IMAD.MOV.U32 R8, RZ, RZ, R4 ;  /* 0x000000ffff087224 */ /* 0x000fe200078e0004 */
[----:B------:R-:W-:Y:S06]  /*0530*/  @!P6 BRA `(.L_x_4) ;  /* 0x00000000002ce947 */ /* 0x000fec0003800000 */
[----:B------:R-:W-:Y:S01]  /*0540*/  @P2 MOV R4, R9 ;  /* 0x0000000900042202 */ /* 0x000fe20000000f00 */
[----:B------:R-:W-:Y:S01]  /*0550*/  @P1 IMAD.MOV.U32 R4, RZ, RZ, R10 ;  /* 0x000000ffff041224 */ /* 0x000fe200078e000a */
[----:B------:R-:W-:Y:S01]  /*0560*/  LOP3.LUT R3, R3, 0x1f, RZ, 0xc0, !PT ;  /* 0x0000001f03037812 */ /* 0x000fe200078ec0ff */
[----:B------:R-:W-:Y:S01]  /*0570*/  @P0 IMAD.MOV.U32 R4, RZ, RZ, R12 ;  /* 0x000000ffff040224 */ /* 0x000fe200078e000c */
[----:B------:R-:W-:Y:S01]  /*0580*/  ISETP.EQ.AND P0, PT, R6, 0x8, PT ;  /* 0x000000080600780c */ /* 0x000fe20003f02270 */
[----:B------:R-:W-:Y:S01]  /*0590*/  @P3 IMAD.MOV.U32 R4, RZ, RZ, R13 ;  /* 0x000000ffff043224 */ /* 0x000fe200078e000d */
[----:B------:R-:W-:Y:S01]  /*05a0*/  SHF.L.W.U32.HI R8, R5, R3, R8 ;  /* 0x0000000305087219 */ /* 0x000fe20000010e08 */
[----:B------:R-:W-:Y:S01]  /*05b0*/  @P5 IMAD.MOV.U32 R4, RZ, RZ, R14 ;  /* 0x000000ffff045224 */ /* 0x000fe200078e000e */
[----:B------:R-:W-:-:S09]  /*05c0*/  @P4 MOV R4, R15 ;  /* 0x0000000f00044202 */ /* 0x000fd20000000f00 */
[----:B------:R-:W-:-:S05]  /*05d0*/  @P0 IMAD.MOV.U32 R4, RZ, RZ, R11 ;  /* 0x000000ffff040224 */ /* 0x000fca00078e000b */
[----:B------:R-:W-:-:S07]  /*05e0*/  SHF.L.W.U32.HI R5, R4, R3, R5 ;  /* 0x0000000304057219 */ /* 0x000fce0000010e05 */
.L_x_4:
[----:B------:R-:W-:Y:S05]  /*05f0*/  BSYNC.RECONVERGENT B1 ;  /* 0x0000000000017941 */ /* 0x000fea0003800200 */
.L_x_3:
[C---:B------:R-:W-:Y:S01]  /*0600*/  SHF.L.W.U32.HI R9, R5.reuse, 0x2, R8 ;  /* 0x0000000205097819 */ /* 0x040fe20000010e08 */
[----:B------:R-:W-:Y:S01]  /*0610*/  IMAD.SHL.U32 R5, R5, 0x4, RZ ;  /* 0x0000000405057824 */ /* 0x000fe200078e00ff */
[----:B------:R-:W-:Y:S01]  /*0620*/  UMOV UR4, 0x54442d19 ;  /* 0x54442d1900047882 */ /* 0x000fe20000000000 */
[----:B------:R-:W-:Y:S01]  /*0630*/  UMOV UR5, 0x3bf921fb ;  /* 0x3bf921fb00057882 */ /* 0x000fe20000000000 */
[----:B------:R-:W-:Y:S02]  /*0640*/  SHF.R.S32.HI R4, RZ, 0x1f, R9 ;  /* 0x0000001fff047819 */ /* 0x000fe40000011409 */
[----:B------:R-:W-:Y:S02]  /*0650*/  ISETP.GE.AND P0, PT, R0, RZ, PT ;  /* 0x000000ff0000720c */ /* 0x000fe40003f06270 */
[C---:B------:R-:W-:Y:S02]  /*0660*/  LOP3.LUT R6, R4.reuse, R5, RZ, 0x3c, !PT ;  /* 0x0000000504067212 */ /* 0x040fe400078e3cff */
[----:B------:R-:W-:-:S02]  /*0670*/  LOP3.LUT R7, R4, R9, RZ, 0x3c, !PT ;  /* 0x0000000904077212 */ /* 0x000fc400078e3cff */
[----:B------:R-:W-:Y:S02]  /*0680*/  SHF.R.U32.HI R3, RZ, 0x1e, R8 ;  /* 0x0000001eff037819 */ /* 0x000fe40000011608 */
[----:B------:R-:W0:Y:S01]  /*0690*/  I2F.F64.S64 R4, R6 ;  /* 0x0000000600047312 */ /* 0x000e220000301c00 */
[C---:B------:R-:W-:Y:S02]  /*06a0*/  LOP3.LUT R0, R9.reuse, R0, RZ, 0x3c, !PT ;  /* 0x0000000009007212 */ /* 0x040fe400078e3cff */
[----:B------:R-:W-:Y:S02]  /*06b0*/  LEA.HI R3, R9, R3, RZ, 0x1 ;  /* 0x0000000309037211 */ /* 0x000fe400078f08ff */
[----:B------:R-:W-:-:S03]  /*06c0*/  ISETP.GE.AND P1, PT, R0, RZ, PT ;  /* 0x000000ff0000720c */ /* 0x000fc60003f26270 */
[----:B------:R-:W-:-:S04]  /*06d0*/  IMAD.MOV R0, RZ, RZ, -R3 ;  /* 0x000000ffff007224 */ /* 0x000fc800078e0a03 */
[----:B------:R-:W-:Y:S01]  /*06e0*/  @!P0 IMAD.MOV.U32 R3, RZ, RZ, R0 ;  /* 0x000000ffff038224 */ /* 0x000fe200078e0000 */
[----:B0-----:R-:W-:-:S10]  /*06f0*/  DMUL R4, R4, UR4 ;  /* 0x0000000404047c28 */ /* 0x001fd40008000000 */
[----:B------:R-:W0:Y:S02]  /*0700*/  F2F.F32.F64 R4, R4 ;  /* 0x0000000400047310 */ /* 0x000e240000301000 */
[----:B0-----:R-:W-:-:S07]  /*0710*/  FSEL R6, -R4, R4, !P1 ;  /* 0x0000000404067208 */ /* 0x001fce0004800100 */
.L_x_1:
[----:B------:R-:W-:Y:S05]  /*0720*/  BSYNC.RECONVERGENT B0 ;  /* 0x0000000000007941 */ /* 0x000fea0003800200 */
.L_x_0:
[----:B------:R-:W-:Y:S01]  /*0730*/  MOV R0, 0x37cbac00 ;  /* 0x37cbac0000007802 */ /* 0x000fe20000000f00 */
[----:B------:R-:W-:Y:S01]  /*0740*/  FMUL R7, R6, R6 ;  /* 0x0000000606077220 */ /* 0x000fe20000400000 */
[----:B------:R-:W-:Y:S01]  /*0750*/  LOP3.LUT R8, R3, 0x1, RZ, 0xc0, !PT ;  /* 0x0000000103087812 */ /* 0x000fe200078ec0ff */
[----:B------:R-:W0:Y:S01]  /*0760*/  LDC.64 R4, c[0x0][0x388] ;  /* 0x0000e200ff047b82 */ /* 0x000e220000000a00 */
[----:B------:R-:W-:Y:S02]  /*0770*/  IMAD.MOV.U32 R9, RZ, RZ, 0x3effffff ;  /* 0x3effffffff097424 */ /* 0x000fe400078e00ff */
[----:B------:R-:W-:Y:S01]  /*0780*/  FFMA R0, R7, R0, -0.0013887860113754868507 ;  /* 0xbab607ed07007423 */ /* 0x000fe20000000000 */
[----:B------:R-:W-:Y:S01]  /*0790*/  ISETP.NE.U32.AND P0, PT, R8, 0x1, PT ;  /* 0x000000010800780c */ /* 0x000fe20003f05070 */
[----:B------:R-:W-:Y:S01]  /*07a0*/  IMAD.MOV.U32 R8, RZ, RZ, 0x3d2aaabb ;  /* 0x3d2aaabbff087424 */ /* 0x000fe200078e00ff */
[----:B------:R-:W-:Y:S02]  /*07b0*/  LOP3.LUT P1, RZ, R3, 0x2, RZ, 0xc0, !PT ;  /* 0x0000000203ff7812 */ /* 0x000fe4000782c0ff */
[----:B------:R-:W-:-:S02]  /*07c0*/  FSEL R0, R0, -0.00019574658654164522886, !P0 ;  /* 0xb94d415300007808 */ /* 0x000fc40004000000 */
[----:B------:R-:W-:Y:S02]  /*07d0*/  FSEL R8, R8, 0.0083327032625675201416, !P0 ;  /* 0x3c0885e408087808 */ /* 0x000fe40004000000 */
[----:B------:R-:W-:-:S03]  /*07e0*/  FSEL R3, -R9, -0.16666662693023681641, !P0 ;  /* 0xbe2aaaa809037808 */ /* 0x000fc60004000100 */
[----:B------:R-:W-:Y:S01]  /*07f0*/  FFMA R8, R7, R0, R8 ;  /* 0x0000000007087223 */ /* 0x000fe20000000008 */
[----:B------:R-:W-:-:S03]  /*0800*/  FSEL R0, R6, 1, P0 ;  /* 0x3f80000006007808 */ /* 0x000fc60000000000 */
[C---:B------:R-:W-:Y:S02]  /*0810*/  FFMA R3, R7.reuse, R8, R3 ;  /* 0x0000000807037223 */ /* 0x040fe40000000003 */
[----:B------:R-:W-:-:S04]  /*0820*/  FFMA R7, R7, R0, RZ ;  /* 0x0000000007077223 */ /* 0x000fc800000000ff */
[----:B------:R-:W-:Y:S01]  /*0830*/  FFMA R3, R7, R3, R0 ;  /* 0x0000000307037223 */ /* 0x000fe20000000000 */
[----:B0-----:R-:W-:-:S04]  /*0840*/  IMAD.WIDE R4, R2, 0x4, R4 ;  /* 0x0000000402047825 */ /* 0x001fc800078e0204 */
[----:B------:R-:W-:-:S05]  /*0850*/  @P1 FADD R3, RZ, -R3 ;  /* 0x80000003ff031221 */ /* 0x000fca0000000000 */
[----:B------:R-:W-:Y:S01]  /*0860*/  STG.E desc[UR6][R4.64], R3 ;  /* 0x0000000304007986 */ /* 0x000fe2000c101906 */
[----:B------:R-:W-:Y:S05]  /*0870*/  EXIT ;  /* 0x000000000000794d */ /* 0x000fea0003800000 */
.L_x_5:
[----:B------:R-:W-:-:S00]  /*0880*/  BRA `(.L_x_5) ;  /* 0xfffffffc00fc7947 */ /* 0x000fc0000383ffff */
[----:B------:R-:W-:-:S00]  /*0890*/  NOP ;  /* 0x0000000000007918 */ /* 0x000fc00000000000 */
        /* <DEDUP_REMOVED lines=14> */
.L_x_6:


//--------------------- .nv.global.init           --------------------------
	.section	.nv.global.init,"aw",@progbits
	.align	4
.nv.global.init:
	.type		__cudart_i2opi_f,@object
	.size		__cudart_i2opi_f,(.L_0 - __cudart_i2opi_f)
__cudart_i2opi_f:
        /*0000*/ 	.byte	0x41, 0x90, 0x43, 0x3c, 0x99, 0x95, 0x62, 0xdb, 0xc0, 0xdd, 0x34, 0xf5, 0xd1, 0x57, 0x27, 0xfc
        /*0010*/ 	.byte	0x29, 0x15, 0x44, 0x4e, 0x6e, 0x83, 0xf9, 0xa2
.L_0:


//--------------------- .nv.shared.reserved.0     --------------------------
	.section	.nv.shared.reserved.0,"aw",@nobits
	.weak		__nv_reservedSMEM_offset_0_alias
	.size		__nv_reservedSMEM_offset_0_alias, 0, 64
	.other		__nv_reservedSMEM_offset_0_alias,@"STO_CUDA_RESERVED_SHARED STV_DEFAULT"
__nv_reservedSMEM_offset_0_alias:
	.zero		0
	.zero		64


//--------------------- .nv.constant0._Z10thread_perPfS_ --------------------------
	.section	.nv.constant0._Z10thread_perPfS_,"a",@progbits
	.sectionflags	@""
	.align	4
.nv.constant0._Z10thread_perPfS_:
	.zero		912


//--------------------- SYMBOLS --------------------------

	.type		.nv.reservedSmem.offset0,@object
	.size		.nv.reservedSmem.offset0,0x4
